	.headerflags	@"EF_CUDA_TEXMODE_UNIFIED EF_CUDA_64BIT_ADDRESS EF_CUDA_ACCELERATORS EF_CUDA_SM90 EF_CUDA_VIRTUAL_SM(EF_CUDA_SM90)"
	.elftype	@"ET_EXEC"


//--------------------- .nv.info                  --------------------------
	.section	.nv.info,"",@"SHT_CUDA_INFO"
	.align	4


	//----- nvinfo : EIATTR_REGCOUNT
	.align		4
        /*0000*/ 	.byte	0x04, 0x2f
        /*0002*/ 	.short	(.L_1 - .L_0)
	.align		4
.L_0:
        /*0004*/ 	.word	index@(triton_poi_fused_unfold_0)
        /*0008*/ 	.word	0x0000000a


	//----- nvinfo : EIATTR_MIN_STACK_SIZE
	.align		4
.L_1:
        /*000c*/ 	.byte	0x04, 0x12
        /*000e*/ 	.short	(.L_3 - .L_2)
	.align		4
.L_2:
        /*0010*/ 	.word	index@(triton_poi_fused_unfold_0)
        /*0014*/ 	.word	0x00000000


	//----- nvinfo : EIATTR_FRAME_SIZE
	.align		4
.L_3:
        /*0018*/ 	.byte	0x04, 0x11
        /*001a*/ 	.short	(.L_5 - .L_4)
	.align		4
.L_4:
        /*001c*/ 	.word	index@(triton_poi_fused_unfold_0)
        /*0020*/ 	.word	0x00000000


	//----- nvinfo : EIATTR_MIN_STACK_SIZE
	.align		4
.L_5:
        /*0024*/ 	.byte	0x04, 0x12
        /*0026*/ 	.short	(.L_7 - .L_6)
	.align		4
.L_6:
        /*0028*/ 	.word	index@(triton_poi_fused_unfold_0)
        /*002c*/ 	.word	0x00000000
.L_7:


//--------------------- .nv.info.triton_poi_fused_unfold_0 --------------------------
	.section	.nv.info.triton_poi_fused_unfold_0,"",@"SHT_CUDA_INFO"
	.sectionflags	@""
	.align	4


	//----- nvinfo : EIATTR_CUDA_API_VERSION
	.align		4
        /*0000*/ 	.byte	0x04, 0x37
        /*0002*/ 	.short	(.L_9 - .L_8)
.L_8:
        /*0004*/ 	.word	0x0000007c


	//----- nvinfo : EIATTR_KPARAM_INFO
	.align		4
.L_9:
        /*0008*/ 	.byte	0x04, 0x17
        /*000a*/ 	.short	(.L_11 - .L_10)
.L_10:
        /*000c*/ 	.word	0x00000000
        /*0010*/ 	.short	0x0002
        /*0012*/ 	.short	0x0010
        /*0014*/ 	.byte	0x00, 0xf0, 0x11, 0x00


	//----- nvinfo : EIATTR_KPARAM_INFO
	.align		4
.L_11:
        /*0018*/ 	.byte	0x04, 0x17
        /*001a*/ 	.short	(.L_13 - .L_12)
.L_12:
        /*001c*/ 	.word	0x00000000
        /*0020*/ 	.short	0x0001
        /*0022*/ 	.short	0x0008
        /*0024*/ 	.byte	0x00, 0xf4, 0x21, 0x00


	//----- nvinfo : EIATTR_KPARAM_INFO
	.align		4
.L_13:
        /*0028*/ 	.byte	0x04, 0x17
        /*002a*/ 	.short	(.L_15 - .L_14)
.L_14:
        /*002c*/ 	.word	0x00000000
        /*0030*/ 	.short	0x0000
        /*0032*/ 	.short	0x0000
        /*0034*/ 	.byte	0x00, 0xf4, 0x21, 0x00


	//----- nvinfo : EIATTR_SPARSE_MMA_MASK
	.align		4
.L_15:
        /*0038*/ 	.byte	0x03, 0x50
        /*003a*/ 	.short	0x0000


	//----- nvinfo : EIATTR_MAXREG_COUNT
	.align		4
        /*003c*/ 	.byte	0x03, 0x1b
        /*003e*/ 	.short	0x00ff


	//----- nvinfo : EIATTR_EXIT_INSTR_OFFSETS
	.align		4
        /*0040*/ 	.byte	0x04, 0x1c
        /*0042*/ 	.short	(.L_17 - .L_16)


	//   ....[0]....
.L_16:
        /*0044*/ 	.word	0x00000110


	//   ....[1]....
        /*0048*/ 	.word	0x00000130


	//----- nvinfo : EIATTR_REQNTID
	.align		4
.L_17:
        /*004c*/ 	.byte	0x04, 0x10
        /*004e*/ 	.short	(.L_19 - .L_18)
.L_18:
        /*0050*/ 	.word	0x00000080
        /*0054*/ 	.word	0x00000001
        /*0058*/ 	.word	0x00000001


	//----- nvinfo : EIATTR_CRS_STACK_SIZE
	.align		4
.L_19:
        /*005c*/ 	.byte	0x04, 0x1e
        /*005e*/ 	.short	(.L_21 - .L_20)
.L_20:
        /*0060*/ 	.word	0x00000000


	//----- nvinfo : EIATTR_CBANK_PARAM_SIZE
	.align		4
.L_21:
        /*0064*/ 	.byte	0x03, 0x19
        /*0066*/ 	.short	0x0014


	//----- nvinfo : EIATTR_PARAM_CBANK
	.align		4
        /*0068*/ 	.byte	0x04, 0x0a
        /*006a*/ 	.short	(.L_23 - .L_22)
	.align		4
.L_22:
        /*006c*/ 	.word	index@(.nv.constant0.triton_poi_fused_unfold_0)
        /*0070*/ 	.short	0x0210
        /*0072*/ 	.short	0x0014


	//----- nvinfo : EIATTR_SW_WAR
	.align		4
.L_23:
        /*0074*/ 	.byte	0x04, 0x36
        /*0076*/ 	.short	(.L_25 - .L_24)
.L_24:
        /*0078*/ 	.word	0x00000008
.L_25:


//--------------------- .nv.callgraph             --------------------------
	.section	.nv.callgraph,"",@"SHT_CUDA_CALLGRAPH"
	.align	4
	.sectionentsize	8
	.align		4
        /*0000*/ 	.word	0x00000000
	.align		4
        /*0004*/ 	.word	0xffffffff
	.align		4
        /*0008*/ 	.word	0x00000000
	.align		4
        /*000c*/ 	.word	0xfffffffe
	.align		4
        /*0010*/ 	.word	0x00000000
	.align		4
        /*0014*/ 	.word	0xfffffffd
	.align		4
        /*0018*/ 	.word	0x00000000
	.align		4
        /*001c*/ 	.word	0xfffffffc


//--------------------- .text.triton_poi_fused_unfold_0 --------------------------
	.section	.text.triton_poi_fused_unfold_0,"ax",@progbits
	.align	128
        .global         triton_poi_fused_unfold_0
        .type           triton_poi_fused_unfold_0,@function
        .size           triton_poi_fused_unfold_0,(.L_x_3 - triton_poi_fused_unfold_0)
        .other          triton_poi_fused_unfold_0,@"STO_CUDA_ENTRY STV_DEFAULT"
triton_poi_fused_unfold_0:
.text.triton_poi_fused_unfold_0:
[----:B------:R-:W0:Y:S02]  /*0000*/  LDC R1, c[0x0][0x28] ;  /* 0x00000a00ff017b82 */ /* 0x000e240000000800 */
[----:B------:R-:W1:Y:S01]  /*0010*/  S2R R0, SR_TID.X ;  /* 0x0000000000007919 */ /* 0x000e620000002100 */
[----:B------:R-:W2:Y:S01]  /*0020*/  LDC.64 R4, c[0x0][0x218] ;  /* 0x00008600ff047b82 */ /* 0x000ea20000000a00 */
[----:B------:R-:W-:Y:S01]  /*0030*/  ULDC.64 UR4, c[0x0][0x208] ;  /* 0x0000820000047ab9 */ /* 0x000fe20000000a00 */
[----:B------:R-:W-:Y:S01]  /*0040*/  BSSY B0, `(.L_x_0) ;  /* 0x000000c000007945 */ /* 0x000fe20003800000 */
[----:B------:R-:W3:Y:S01]  /*0050*/  S2R R7, SR_CTAID.X ;  /* 0x0000000000077919 */ /* 0x000ee20000002500 */
[----:B------:R-:W-:Y:S01]  /*0060*/  CS2R R2, SRZ ;  /* 0x0000000000027805 */ /* 0x000fe2000001ff00 */
[----:B-1----:R-:W-:-:S05]  /*0070*/  IMAD.SHL.U32 R0, R0, 0x2, RZ ;  /* 0x0000000200007824 */ /* 0x002fca00078e00ff */
[----:B------:R-:W-:-:S04]  /*0080*/  LOP3.LUT R0, R0, 0xfe, RZ, 0xc0, !PT ;  /* 0x000000fe00007812 */ /* 0x000fc800078ec0ff */
[----:B---3--:R-:W-:-:S04]  /*0090*/  LEA R7, R7, R0, 0x8 ;  /* 0x0000000007077211 */ /* 0x008fc800078e40ff */
[C---:B------:R-:W-:Y:S01]  /*00a0*/  ISETP.GE.AND P0, PT, R7.reuse, 0x100, PT ;  /* 0x000001000700780c */ /* 0x040fe20003f06270 */
[----:B--2---:R-:W-:-:S12]  /*00b0*/  IMAD.WIDE R4, R7, 0x4, R4 ;  /* 0x0000000407047825 */ /* 0x004fd800078e0204 */
[----:B------:R-:W-:Y:S05]  /*00c0*/  @P0 BRA `(.L_x_1) ;  /* 0x00000000000c0947 */ /* 0x000fea0003800000 */
[----:B------:R-:W1:Y:S02]  /*00d0*/  LDC.64 R2, c[0x0][0x210] ;  /* 0x00008400ff027b82 */ /* 0x000e640000000a00 */
[----:B-1----:R-:W-:-:S06]  /*00e0*/  IMAD.WIDE R2, R7, 0x4, R2 ;  /* 0x0000000407027825 */ /* 0x002fcc00078e0202 */
[----:B------:R-:W5:Y:S02]  /*00f0*/  LDG.E.64 R2, desc[UR4][R2.64] ;  /* 0x0000000402027981 */ /* 0x000f64000c1e1b00 */
.L_x_1:
[----:B------:R-:W-:Y:S05]  /*0100*/  BSYNC B0 ;  /* 0x0000000000007941 */ /* 0x000fea0003800000 */
.L_x_0:
[----:B------:R-:W-:Y:S05]  /*0110*/  @P0 EXIT ;  /* 0x000000000000094d */ /* 0x000fea0003800000 */
[----:B-----5:R-:W-:Y:S01]  /*0120*/  STG.E.64 desc[UR4][R4.64], R2 ;  /* 0x0000000204007986 */ /* 0x020fe2000c101b04 */
[----:B------:R-:W-:Y:S05]  /*0130*/  EXIT ;  /* 0x000000000000794d */ /* 0x000fea0003800000 */
.L_x_2:
[----:B------:R-:W-:-:S00]  /*0140*/  BRA `(.L_x_2) ;  /* 0xfffffffc00fc7947 */ /* 0x000fc0000383ffff */
[----:B------:R-:W-:-:S00]  /*0150*/  NOP ;  /* 0x0000000000007918 */ /* 0x000fc00000000000 */
        /* <DEDUP_REMOVED lines=10> */
.L_x_3:


//--------------------- .nv.constant0.triton_poi_fused_unfold_0 --------------------------
	.section	.nv.constant0.triton_poi_fused_unfold_0,"a",@progbits
	.sectionflags	@""
	.align	4
.nv.constant0.triton_poi_fused_unfold_0:
	.zero		548
